//
// Generated by NVIDIA NVVM Compiler
//
// Compiler Build ID: CL-36424714
// Cuda compilation tools, release 13.0, V13.0.88
// Based on NVVM 20.0.0
//

.version 9.0
.target sm_100
.address_size 64

	// .globl	_Z8hellogpuv
.extern .func  (.param .b32 func_retval0) vprintf
(
	.param .b64 vprintf_param_0,
	.param .b64 vprintf_param_1
)
;
.global .align 1 .b8 $str[33] = {72, 101, 108, 108, 111, 32, 119, 111, 114, 108, 100, 32, 102, 114, 111, 109, 32, 71, 80, 85, 33, 33, 32, 102, 114, 111, 109, 32, 37, 100, 32, 10};

.visible .entry _Z8hellogpuv()
{
	.local .align 8 .b8 	__local_depot0[8];
	.reg .b64 	%SP;
	.reg .b64 	%SPL;
	.reg .b32 	%r<4>;
	.reg .b64 	%rd<5>;

	mov.u64 	%SPL, __local_depot0;
	cvta.local.u64 	%SP, %SPL;
	add.u64 	%rd1, %SP, 0;
	add.u64 	%rd2, %SPL, 0;
	mov.u32 	%r1, %tid.x;
	st.local.u32 	[%rd2], %r1;
	mov.u64 	%rd3, $str;
	cvta.global.u64 	%rd4, %rd3;
	{ // callseq 0, 0
	.param .b64 param0;
	st.param.b64 	[param0], %rd4;
	.param .b64 param1;
	st.param.b64 	[param1], %rd1;
	.param .b32 retval0;
	call.uni (retval0), 
	vprintf, 
	(
	param0, 
	param1
	);
	ld.param.b32 	%r2, [retval0];
	} // callseq 0
	ret;

}


// ===== COMPILED SASS (sm_100) =====

	.target	sm_100

	.elftype	@"ET_EXEC"


//--------------------- .note.nv.tkinfo           --------------------------
	.section	.note.nv.tkinfo,"",@"SHT_NOTE"
	.sectionflags	@"SHF_NOTE_NV_TKINFO"
	.tkinfo
        /*0018*/ 	.word	0x00000002
        /*0030*/ 	.string	""
        /*0030*/ 	.string	"ptxas"
        /*0030*/ 	.string	"Cuda compilation tools, release 13.0, V13.0.88"
        /*0030*/ 	.string	"Build cuda_13.0.r13.0/compiler.36424714_0"
        /*0030*/ 	.string	"-arch sm_100 -m 64 "



//--------------------- .note.nv.cuinfo           --------------------------
	.section	.note.nv.cuinfo,"",@"SHT_NOTE"
	.sectionflags	@"SHF_NOTE_NV_CUINFO"
        /*0018*/ 	.short	0x0002
        /*001a*/ 	.short	0x0064
        /*001c*/ 	.short	0x0082
	.zero		2


//--------------------- .nv.info                  --------------------------
	.section	.nv.info,"",@"SHT_CUDA_INFO"
	.align	4


	//----- nvinfo : EIATTR_REGCOUNT
	.align		4
        /*0000*/ 	.byte	0x04, 0x2f
        /*0002*/ 	.short	(.L_2 - .L_1)
	.align		4
.L_1:
        /*0004*/ 	.word	index@(_Z8hellogpuv)
        /*0008*/ 	.word	0x00000018


	//----- nvinfo : EIATTR_FRAME_SIZE
	.align		4
.L_2:
        /*000c*/ 	.byte	0x04, 0x11
        /*000e*/ 	.short	(.L_4 - .L_3)
	.align		4
.L_3:
        /*0010*/ 	.word	index@(_Z8hellogpuv)
        /*0014*/ 	.word	0x00000008


	//----- nvinfo : EIATTR_MIN_STACK_SIZE
	.align		4
.L_4:
        /*0018*/ 	.byte	0x04, 0x12
        /*001a*/ 	.short	(.L_6 - .L_5)
	.align		4
.L_5:
        /*001c*/ 	.word	index@(_Z8hellogpuv)
        /*0020*/ 	.word	0x00000008
.L_6:


//--------------------- .nv.compat                --------------------------
	.section	.nv.compat,"",@"SHT_CUDA_COMPAT_INFO"
	.align	4
        /*0000*/ 	.byte	0x02, 0x09, 0x00, 0x00, 0x02, 0x02, 0x01, 0x00, 0x02, 0x05, 0x05, 0x00, 0x03, 0x07, 0x01, 0x01
        /*0010*/ 	.byte	0x02, 0x03, 0x00, 0x00, 0x02, 0x06, 0x01, 0x00, 0x04, 0x0b, 0x08, 0x00, 0x09, 0x00, 0x00, 0x00
        /*0020*/ 	.byte	0x00, 0x00, 0x00, 0x00


//--------------------- .nv.info._Z8hellogpuv     --------------------------
	.section	.nv.info._Z8hellogpuv,"",@"SHT_CUDA_INFO"
	.sectionflags	@""
	.align	4


	//----- nvinfo : EIATTR_CUDA_API_VERSION
	.align		4
        /*0000*/ 	.byte	0x04, 0x37
        /*0002*/ 	.short	(.L_8 - .L_7)
.L_7:
        /*0004*/ 	.word	0x00000082


	//----- nvinfo : EIATTR_SPARSE_MMA_MASK
	.align		4
.L_8:
        /*0008*/ 	.byte	0x03, 0x50
        /*000a*/ 	.short	0x0000


	//----- nvinfo : EIATTR_MAXREG_COUNT
	.align		4
        /*000c*/ 	.byte	0x03, 0x1b
        /*000e*/ 	.short	0x00ff


	//----- nvinfo : EIATTR_EXTERNS
	.align		4
        /*0010*/ 	.byte	0x04, 0x0f
        /*0012*/ 	.short	(.L_10 - .L_9)


	//   ....[0]....
	.align		4
.L_9:
        /*0014*/ 	.word	index@(vprintf)


	//----- nvinfo : EIATTR_MERCURY_ISA_VERSION
	.align		4
.L_10:
        /*0018*/ 	.byte	0x03, 0x5f
        /*001a*/ 	.short	0x0101


	//----- nvinfo : EIATTR_VRC_CTA_INIT_COUNT
	.align		4
        /*001c*/ 	.byte	0x02, 0x4a
	.zero		1
	.zero		1


	//----- nvinfo : EIATTR_SYSCALL_OFFSETS
	.align		4
        /*0020*/ 	.byte	0x04, 0x46
        /*0022*/ 	.short	(.L_12 - .L_11)


	//   ....[0]....
.L_11:
        /*0024*/ 	.word	0x000000e0


	//----- nvinfo : EIATTR_EXIT_INSTR_OFFSETS
	.align		4
.L_12:
        /*0028*/ 	.byte	0x04, 0x1c
        /*002a*/ 	.short	(.L_14 - .L_13)


	//   ....[0]....
.L_13:
        /*002c*/ 	.word	0x000000f0


	//----- nvinfo : EIATTR_SW_WAR
	.align		4
.L_14:
        /*0030*/ 	.byte	0x04, 0x36
        /*0032*/ 	.short	(.L_16 - .L_15)
.L_15:
        /*0034*/ 	.word	0x00000008
.L_16:


//--------------------- .nv.callgraph             --------------------------
	.section	.nv.callgraph,"",@"SHT_CUDA_CALLGRAPH"
	.align	4
	.sectionentsize	8
	.align		4
        /*0000*/ 	.word	0x00000000
	.align		4
        /*0004*/ 	.word	0xffffffff
	.align		4
        /*0008*/ 	.word	index@(_Z8hellogpuv)
	.align		4
        /*000c*/ 	.word	index@(vprintf)
	.align		4
        /*0010*/ 	.word	0x00000000
	.align		4
        /*0014*/ 	.word	0xfffffffe
	.align		4
        /*0018*/ 	.word	0x00000000
	.align		4
        /*001c*/ 	.word	0xfffffffd
	.align		4
        /*0020*/ 	.word	0x00000000
	.align		4
        /*0024*/ 	.word	0xfffffffc


//--------------------- .nv.constant4             --------------------------
	.section	.nv.constant4,"a",@progbits
	.align	8
	.align		8
.nv.constant4:
        /*0000*/ 	.dword	vprintf
	.align		8
        /*0008*/ 	.dword	$str


//--------------------- .text._Z8hellogpuv        --------------------------
	.section	.text._Z8hellogpuv,"ax",@progbits
	.align	128
        .global         _Z8hellogpuv
        .type           _Z8hellogpuv,@function
        .size           _Z8hellogpuv,(.L_x_2 - _Z8hellogpuv)
        .other          _Z8hellogpuv,@"STO_CUDA_ENTRY STV_DEFAULT"
_Z8hellogpuv:
.text._Z8hellogpuv:
[----:B------:R-:W0:Y:S01]  /*0000*/  LDC R1, c[0x0][0x37c] ;  /* 0x0000df00ff017b82 */ /* 0x000e220000000800 */
[----:B------:R-:W1:Y:S01]  /*0010*/  S2R R8, SR_TID.X ;  /* 0x0000000000087919 */ /* 0x000e620000002100 */
[----:B0-----:R-:W-:Y:S01]  /*0020*/  VIADD R1, R1, 0xfffffff8 ;  /* 0xfffffff801017836 */ /* 0x001fe20000000000 */
[----:B------:R-:W-:Y:S01]  /*0030*/  MOV R0, 0x0 ;  /* 0x0000000000007802 */ /* 0x000fe20000000f00 */
[----:B------:R-:W0:Y:S04]  /*0040*/  LDCU UR4, c[0x0][0x2f8] ;  /* 0x00005f00ff0477ac */ /* 0x000e280008000800 */
[----:B------:R2:W3:Y:S01]  /*0050*/  LDC.64 R2, c[0x4][R0] ;  /* 0x0100000000027b82 */ /* 0x0004e20000000a00 */
[----:B------:R-:W4:Y:S01]  /*0060*/  LDCU.64 UR6, c[0x4][0x8] ;  /* 0x01000100ff0677ac */ /* 0x000f220008000a00 */
[----:B------:R-:W5:Y:S01]  /*0070*/  LDCU UR5, c[0x0][0x2fc] ;  /* 0x00005f80ff0577ac */ /* 0x000f620008000800 */
[----:B0-----:R-:W-:Y:S01]  /*0080*/  IADD3 R6, P0, PT, R1, UR4, RZ ;  /* 0x0000000401067c10 */ /* 0x001fe2000ff1e0ff */
[----:B----4-:R-:W-:Y:S01]  /*0090*/  IMAD.U32 R4, RZ, RZ, UR6 ;  /* 0x00000006ff047e24 */ /* 0x010fe2000f8e00ff */
[----:B------:R-:W-:-:S03]  /*00a0*/  MOV R5, UR7 ;  /* 0x0000000700057c02 */ /* 0x000fc60008000f00 */
[----:B-----5:R-:W-:Y:S01]  /*00b0*/  IMAD.X R7, RZ, RZ, UR5, P0 ;  /* 0x00000005ff077e24 */ /* 0x020fe200080e06ff */
[----:B-1----:R2:W-:Y:S07]  /*00c0*/  STL [R1], R8 ;  /* 0x0000000801007387 */ /* 0x0025ee0000100800 */
[----:B------:R-:W-:-:S07]  /*00d0*/  LEPC R20, `(.L_x_0) ;  /* 0x000000001014794e */ /* 0x000fce0000000000 */
[----:B--23--:R-:W-:Y:S05]  /*00e0*/  CALL.ABS.NOINC R2 ;  /* 0x0000000002007343 */ /* 0x00cfea0003c00000 */
.L_x_0:
[----:B------:R-:W-:Y:S05]  /*00f0*/  EXIT ;  /* 0x000000000000794d */ /* 0x000fea0003800000 */
.L_x_1:
[----:B------:R-:W-:-:S00]  /*0100*/  BRA `(.L_x_1) ;  /* 0xfffffffc00fc7947 */ /* 0x000fc0000383ffff */
[----:B------:R-:W-:-:S00]  /*0110*/  NOP ;  /* 0x0000000000007918 */ /* 0x000fc00000000000 */
        /* <DEDUP_REMOVED lines=14> */
.L_x_2:


//--------------------- .nv.global.init           --------------------------
	.section	.nv.global.init,"aw",@progbits
.nv.global.init:
	.type		$str,@object
	.size		$str,(.L_0 - $str)
$str:
        /*0000*/ 	.byte	0x48, 0x65, 0x6c, 0x6c, 0x6f, 0x20, 0x77, 0x6f, 0x72, 0x6c, 0x64, 0x20, 0x66, 0x72, 0x6f, 0x6d
        /*0010*/ 	.byte	0x20, 0x47, 0x50, 0x55, 0x21, 0x21, 0x20, 0x66, 0x72, 0x6f, 0x6d, 0x20, 0x25, 0x64, 0x20, 0x0a
        /*0020*/ 	.byte	0x00
.L_0:


//--------------------- .nv.shared.reserved.0     --------------------------
	.section	.nv.shared.reserved.0,"aw",@nobits
	.weak		__nv_reservedSMEM_offset_0_alias
	.size		__nv_reservedSMEM_offset_0_alias, 0, 64
	.other		__nv_reservedSMEM_offset_0_alias,@"STO_CUDA_RESERVED_SHARED STV_DEFAULT"
__nv_reservedSMEM_offset_0_alias:
	.zero		0
	.zero		64


//--------------------- .nv.constant0._Z8hellogpuv --------------------------
	.section	.nv.constant0._Z8hellogpuv,"a",@progbits
	.sectionflags	@""
	.align	4
.nv.constant0._Z8hellogpuv:
	.zero		896


//--------------------- SYMBOLS --------------------------

	.type		.nv.reservedSmem.offset0,@object
	.size		.nv.reservedSmem.offset0,0x4
	.type		vprintf,@function
